//
// Generated by NVIDIA NVVM Compiler
//
// Compiler Build ID: CL-36424714
// Cuda compilation tools, release 13.0, V13.0.88
// Based on NVVM 20.0.0
//

.version 9.0
.target sm_100
.address_size 64

	// .globl	_Z3addPiS_S_
.global .align 4 .b8 precalc_xorwow_matrix[102400];
.global .align 4 .b8 precalc_xorwow_offset_matrix[102400];
.global .align 4 .b8 mrg32k3aM1[2304];
.global .align 4 .b8 mrg32k3aM2[2304];
.global .align 4 .b8 mrg32k3aM1SubSeq[2016];
.global .align 4 .b8 mrg32k3aM2SubSeq[2016];
.global .align 4 .b8 mrg32k3aM1Seq[2304];
.global .align 4 .b8 mrg32k3aM2Seq[2304];
.const .align 8 .b8 __cr_lgamma_table[72];

.visible .entry _Z3addPiS_S_(
	.param .u64 .ptr .align 1 _Z3addPiS_S__param_0,
	.param .u64 .ptr .align 1 _Z3addPiS_S__param_1,
	.param .u64 .ptr .align 1 _Z3addPiS_S__param_2
)
{
	.reg .pred 	%p<2>;
	.reg .b32 	%r<11>;
	.reg .b64 	%rd<11>;

	ld.param.u64 	%rd1, [_Z3addPiS_S__param_0];
	ld.param.u64 	%rd2, [_Z3addPiS_S__param_1];
	ld.param.u64 	%rd3, [_Z3addPiS_S__param_2];
	mov.u32 	%r2, %tid.x;
	mov.u32 	%r3, %tid.y;
	mov.u32 	%r4, %ntid.x;
	mov.u32 	%r5, %ntid.y;
	mov.u32 	%r6, %ctaid.x;
	mad.lo.s32 	%r7, %r6, %r5, %r3;
	mad.lo.s32 	%r1, %r7, %r4, %r2;
	setp.gt.s32 	%p1, %r1, 511;
	@%p1 bra 	$L__BB0_2;
	cvta.to.global.u64 	%rd4, %rd1;
	cvta.to.global.u64 	%rd5, %rd2;
	cvta.to.global.u64 	%rd6, %rd3;
	mul.wide.s32 	%rd7, %r1, 4;
	add.s64 	%rd8, %rd4, %rd7;
	ld.global.u32 	%r8, [%rd8];
	add.s64 	%rd9, %rd5, %rd7;
	ld.global.u32 	%r9, [%rd9];
	add.s32 	%r10, %r9, %r8;
	add.s64 	%rd10, %rd6, %rd7;
	st.global.u32 	[%rd10], %r10;
$L__BB0_2:
	ret;

}


// ===== COMPILED SASS (sm_100) =====

	.target	sm_100

	.elftype	@"ET_EXEC"


//--------------------- .note.nv.tkinfo           --------------------------
	.section	.note.nv.tkinfo,"",@"SHT_NOTE"
	.sectionflags	@"SHF_NOTE_NV_TKINFO"
	.tkinfo
        /*0018*/ 	.word	0x00000002
        /*0030*/ 	.string	""
        /*0030*/ 	.string	"ptxas"
        /*0030*/ 	.string	"Cuda compilation tools, release 13.0, V13.0.88"
        /*0030*/ 	.string	"Build cuda_13.0.r13.0/compiler.36424714_0"
        /*0030*/ 	.string	"-arch sm_100 -m 64 "



//--------------------- .note.nv.cuinfo           --------------------------
	.section	.note.nv.cuinfo,"",@"SHT_NOTE"
	.sectionflags	@"SHF_NOTE_NV_CUINFO"
        /*0018*/ 	.short	0x0002
        /*001a*/ 	.short	0x0064
        /*001c*/ 	.short	0x0082
	.zero		2


//--------------------- .nv.info                  --------------------------
	.section	.nv.info,"",@"SHT_CUDA_INFO"
	.align	4


	//----- nvinfo : EIATTR_REGCOUNT
	.align		4
        /*0000*/ 	.byte	0x04, 0x2f
        /*0002*/ 	.short	(.L_10 - .L_9)
	.align		4
.L_9:
        /*0004*/ 	.word	index@(_Z3addPiS_S_)
        /*0008*/ 	.word	0x0000000c


	//----- nvinfo : EIATTR_FRAME_SIZE
	.align		4
.L_10:
        /*000c*/ 	.byte	0x04, 0x11
        /*000e*/ 	.short	(.L_12 - .L_11)
	.align		4
.L_11:
        /*0010*/ 	.word	index@(_Z3addPiS_S_)
        /*0014*/ 	.word	0x00000000


	//----- nvinfo : EIATTR_MIN_STACK_SIZE
	.align		4
.L_12:
        /*0018*/ 	.byte	0x04, 0x12
        /*001a*/ 	.short	(.L_14 - .L_13)
	.align		4
.L_13:
        /*001c*/ 	.word	index@(_Z3addPiS_S_)
        /*0020*/ 	.word	0x00000000
.L_14:


//--------------------- .nv.compat                --------------------------
	.section	.nv.compat,"",@"SHT_CUDA_COMPAT_INFO"
	.align	4
        /*0000*/ 	.byte	0x02, 0x09, 0x00, 0x00, 0x02, 0x02, 0x01, 0x00, 0x02, 0x05, 0x05, 0x00, 0x03, 0x07, 0x01, 0x01
        /*0010*/ 	.byte	0x02, 0x03, 0x00, 0x00, 0x02, 0x06, 0x01, 0x00, 0x04, 0x0b, 0x08, 0x00, 0x09, 0x00, 0x00, 0x00
        /*0020*/ 	.byte	0x00, 0x00, 0x00, 0x00


//--------------------- .nv.info._Z3addPiS_S_     --------------------------
	.section	.nv.info._Z3addPiS_S_,"",@"SHT_CUDA_INFO"
	.sectionflags	@""
	.align	4


	//----- nvinfo : EIATTR_CUDA_API_VERSION
	.align		4
        /*0000*/ 	.byte	0x04, 0x37
        /*0002*/ 	.short	(.L_16 - .L_15)
.L_15:
        /*0004*/ 	.word	0x00000082


	//----- nvinfo : EIATTR_KPARAM_INFO
	.align		4
.L_16:
        /*0008*/ 	.byte	0x04, 0x17
        /*000a*/ 	.short	(.L_18 - .L_17)
.L_17:
        /*000c*/ 	.word	0x00000000
        /*0010*/ 	.short	0x0002
        /*0012*/ 	.short	0x0010
        /*0014*/ 	.byte	0x00, 0xf5, 0x21, 0x00


	//----- nvinfo : EIATTR_KPARAM_INFO
	.align		4
.L_18:
        /*0018*/ 	.byte	0x04, 0x17
        /*001a*/ 	.short	(.L_20 - .L_19)
.L_19:
        /*001c*/ 	.word	0x00000000
        /*0020*/ 	.short	0x0001
        /*0022*/ 	.short	0x0008
        /*0024*/ 	.byte	0x00, 0xf5, 0x21, 0x00


	//----- nvinfo : EIATTR_KPARAM_INFO
	.align		4
.L_20:
        /*0028*/ 	.byte	0x04, 0x17
        /*002a*/ 	.short	(.L_22 - .L_21)
.L_21:
        /*002c*/ 	.word	0x00000000
        /*0030*/ 	.short	0x0000
        /*0032*/ 	.short	0x0000
        /*0034*/ 	.byte	0x00, 0xf5, 0x21, 0x00


	//----- nvinfo : EIATTR_SPARSE_MMA_MASK
	.align		4
.L_22:
        /*0038*/ 	.byte	0x03, 0x50
        /*003a*/ 	.short	0x0000


	//----- nvinfo : EIATTR_MAXREG_COUNT
	.align		4
        /*003c*/ 	.byte	0x03, 0x1b
        /*003e*/ 	.short	0x00ff


	//----- nvinfo : EIATTR_MERCURY_ISA_VERSION
	.align		4
        /*0040*/ 	.byte	0x03, 0x5f
        /*0042*/ 	.short	0x0101


	//----- nvinfo : EIATTR_VRC_CTA_INIT_COUNT
	.align		4
        /*0044*/ 	.byte	0x02, 0x4a
	.zero		1
	.zero		1


	//----- nvinfo : EIATTR_EXIT_INSTR_OFFSETS
	.align		4
        /*0048*/ 	.byte	0x04, 0x1c
        /*004a*/ 	.short	(.L_24 - .L_23)


	//   ....[0]....
.L_23:
        /*004c*/ 	.word	0x00000090


	//   ....[1]....
        /*0050*/ 	.word	0x00000150


	//----- nvinfo : EIATTR_CBANK_PARAM_SIZE
	.align		4
.L_24:
        /*0054*/ 	.byte	0x03, 0x19
        /*0056*/ 	.short	0x0018


	//----- nvinfo : EIATTR_PARAM_CBANK
	.align		4
        /*0058*/ 	.byte	0x04, 0x0a
        /*005a*/ 	.short	(.L_26 - .L_25)
	.align		4
.L_25:
        /*005c*/ 	.word	index@(.nv.constant0._Z3addPiS_S_)
        /*0060*/ 	.short	0x0380
        /*0062*/ 	.short	0x0018


	//----- nvinfo : EIATTR_SW_WAR
	.align		4
.L_26:
        /*0064*/ 	.byte	0x04, 0x36
        /*0066*/ 	.short	(.L_28 - .L_27)
.L_27:
        /*0068*/ 	.word	0x00000008
.L_28:


//--------------------- .nv.callgraph             --------------------------
	.section	.nv.callgraph,"",@"SHT_CUDA_CALLGRAPH"
	.align	4
	.sectionentsize	8
	.align		4
        /*0000*/ 	.word	0x00000000
	.align		4
        /*0004*/ 	.word	0xffffffff
	.align		4
        /*0008*/ 	.word	0x00000000
	.align		4
        /*000c*/ 	.word	0xfffffffe
	.align		4
        /*0010*/ 	.word	0x00000000
	.align		4
        /*0014*/ 	.word	0xfffffffd
	.align		4
        /*0018*/ 	.word	0x00000000
	.align		4
        /*001c*/ 	.word	0xfffffffc


//--------------------- .nv.constant4             --------------------------
	.section	.nv.constant4,"a",@progbits
	.align	8
	.align		8
.nv.constant4:
        /*0000*/ 	.dword	precalc_xorwow_matrix
	.align		8
        /*0008*/ 	.dword	precalc_xorwow_offset_matrix
	.align		8
        /*0010*/ 	.dword	mrg32k3aM1
	.align		8
        /*0018*/ 	.dword	mrg32k3aM2
	.align		8
        /*0020*/ 	.dword	mrg32k3aM1SubSeq
	.align		8
        /*0028*/ 	.dword	mrg32k3aM2SubSeq
	.align		8
        /*0030*/ 	.dword	mrg32k3aM1Seq
	.align		8
        /*0038*/ 	.dword	mrg32k3aM2Seq


//--------------------- .nv.constant3             --------------------------
	.section	.nv.constant3,"a",@progbits
	.align	8
.nv.constant3:
	.type		__cr_lgamma_table,@object
	.size		__cr_lgamma_table,(.L_8 - __cr_lgamma_table)
__cr_lgamma_table:
        /*0000*/ 	.byte	0x00, 0x00, 0x00, 0x00, 0x00, 0x00, 0x00, 0x00, 0x00, 0x00, 0x00, 0x00, 0x00, 0x00, 0x00, 0x00
        /*0010*/ 	.byte	0xef, 0x39, 0xfa, 0xfe, 0x42, 0x2e, 0xe6, 0x3f, 0x02, 0x20, 0x2a, 0xfa, 0x0b, 0xab, 0xfc, 0x3f
        /*0020*/ 	.byte	0xf9, 0x2c, 0x92, 0x7c, 0xa7, 0x6c, 0x09, 0x40, 0xc9, 0x79, 0x44, 0x3c, 0x64, 0x26, 0x13, 0x40
        /*0030*/ 	.byte	0xca, 0x01, 0xcf, 0x3a, 0x27, 0x51, 0x1a, 0x40, 0x30, 0xcc, 0x2d, 0xf3, 0xe1, 0x0c, 0x21, 0x40
        /*0040*/ 	.byte	0x0d, 0xb7, 0xfc, 0x82, 0x8e, 0x35, 0x25, 0x40
.L_8:


//--------------------- .text._Z3addPiS_S_        --------------------------
	.section	.text._Z3addPiS_S_,"ax",@progbits
	.align	128
        .global         _Z3addPiS_S_
        .type           _Z3addPiS_S_,@function
        .size           _Z3addPiS_S_,(.L_x_1 - _Z3addPiS_S_)
        .other          _Z3addPiS_S_,@"STO_CUDA_ENTRY STV_DEFAULT"
_Z3addPiS_S_:
.text._Z3addPiS_S_:
[----:B------:R-:W-:Y:S01]  /*0000*/  LDC R1, c[0x0][0x37c] ;  /* 0x0000df00ff017b82 */ /* 0x000fe20000000800 */
[----:B------:R-:W0:Y:S01]  /*0010*/  S2R R0, SR_TID.Y ;  /* 0x0000000000007919 */ /* 0x000e220000002200 */
[----:B------:R-:W1:Y:S01]  /*0020*/  LDCU UR4, c[0x0][0x360] ;  /* 0x00006c00ff0477ac */ /* 0x000e620008000800 */
[----:B------:R-:W0:Y:S01]  /*0030*/  S2R R3, SR_CTAID.X ;  /* 0x0000000000037919 */ /* 0x000e220000002500 */
[----:B------:R-:W0:Y:S01]  /*0040*/  LDCU UR5, c[0x0][0x364] ;  /* 0x00006c80ff0577ac */ /* 0x000e220008000800 */
[----:B------:R-:W1:Y:S01]  /*0050*/  S2R R9, SR_TID.X ;  /* 0x0000000000097919 */ /* 0x000e620000002100 */
[----:B0-----:R-:W-:-:S04]  /*0060*/  IMAD R0, R3, UR5, R0 ;  /* 0x0000000503007c24 */ /* 0x001fc8000f8e0200 */
[----:B-1----:R-:W-:-:S05]  /*0070*/  IMAD R9, R0, UR4, R9 ;  /* 0x0000000400097c24 */ /* 0x002fca000f8e0209 */
[----:B------:R-:W-:-:S13]  /*0080*/  ISETP.GT.AND P0, PT, R9, 0x1ff, PT ;  /* 0x000001ff0900780c */ /* 0x000fda0003f04270 */
[----:B------:R-:W-:Y:S05]  /*0090*/  @P0 EXIT ;  /* 0x000000000000094d */ /* 0x000fea0003800000 */
[----:B------:R-:W0:Y:S01]  /*00a0*/  LDC.64 R2, c[0x0][0x380] ;  /* 0x0000e000ff027b82 */ /* 0x000e220000000a00 */
[----:B------:R-:W1:Y:S07]  /*00b0*/  LDCU.64 UR4, c[0x0][0x358] ;  /* 0x00006b00ff0477ac */ /* 0x000e6e0008000a00 */
[----:B------:R-:W2:Y:S08]  /*00c0*/  LDC.64 R4, c[0x0][0x388] ;  /* 0x0000e200ff047b82 */ /* 0x000eb00000000a00 */
[----:B------:R-:W3:Y:S01]  /*00d0*/  LDC.64 R6, c[0x0][0x390] ;  /* 0x0000e400ff067b82 */ /* 0x000ee20000000a00 */
[----:B0-----:R-:W-:-:S06]  /*00e0*/  IMAD.WIDE R2, R9, 0x4, R2 ;  /* 0x0000000409027825 */ /* 0x001fcc00078e0202 */
[----:B-1----:R-:W4:Y:S01]  /*00f0*/  LDG.E R2, desc[UR4][R2.64] ;  /* 0x0000000402027981 */ /* 0x002f22000c1e1900 */
[----:B--2---:R-:W-:-:S06]  /*0100*/  IMAD.WIDE R4, R9, 0x4, R4 ;  /* 0x0000000409047825 */ /* 0x004fcc00078e0204 */
[----:B------:R-:W4:Y:S01]  /*0110*/  LDG.E R5, desc[UR4][R4.64] ;  /* 0x0000000404057981 */ /* 0x000f22000c1e1900 */
[----:B---3--:R-:W-:Y:S01]  /*0120*/  IMAD.WIDE R6, R9, 0x4, R6 ;  /* 0x0000000409067825 */ /* 0x008fe200078e0206 */
[----:B----4-:R-:W-:-:S05]  /*0130*/  IADD3 R9, PT, PT, R2, R5, RZ ;  /* 0x0000000502097210 */ /* 0x010fca0007ffe0ff */
[----:B------:R-:W-:Y:S01]  /*0140*/  STG.E desc[UR4][R6.64], R9 ;  /* 0x0000000906007986 */ /* 0x000fe2000c101904 */
[----:B------:R-:W-:Y:S05]  /*0150*/  EXIT ;  /* 0x000000000000794d */ /* 0x000fea0003800000 */
.L_x_0:
[----:B------:R-:W-:-:S00]  /*0160*/  BRA `(.L_x_0) ;  /* 0xfffffffc00fc7947 */ /* 0x000fc0000383ffff */
[----:B------:R-:W-:-:S00]  /*0170*/  NOP ;  /* 0x0000000000007918 */ /* 0x000fc00000000000 */
        /* <DEDUP_REMOVED lines=8> */
.L_x_1:


//--------------------- .nv.global.init           --------------------------
	.section	.nv.global.init,"aw",@progbits
	.align	4
.nv.global.init:
	.type		mrg32k3aM1SubSeq,@object
	.size		mrg32k3aM1SubSeq,(mrg32k3aM2SubSeq - mrg32k3aM1SubSeq)
mrg32k3aM1SubSeq:
        /*0000*/ 	.byte	0x0b, 0xcc, 0xee, 0x04, 0x73, 0x29, 0x8b, 0x6f, 0xf6, 0x53, 0x03, 0xf6, 0x23, 0xf6, 0xea, 0xda
        /* <DEDUP_REMOVED lines=125> */
	.type		mrg32k3aM2SubSeq,@object
	.size		mrg32k3aM2SubSeq,(mrg32k3aM1 - mrg32k3aM2SubSeq)
mrg32k3aM2SubSeq:
        /* <DEDUP_REMOVED lines=126> */
	.type		mrg32k3aM1,@object
	.size		mrg32k3aM1,(mrg32k3aM1Seq - mrg32k3aM1)
mrg32k3aM1:
        /* <DEDUP_REMOVED lines=144> */
	.type		mrg32k3aM1Seq,@object
	.size		mrg32k3aM1Seq,(mrg32k3aM2 - mrg32k3aM1Seq)
mrg32k3aM1Seq:
        /* <DEDUP_REMOVED lines=144> */
	.type		mrg32k3aM2,@object
	.size		mrg32k3aM2,(mrg32k3aM2Seq - mrg32k3aM2)
mrg32k3aM2:
        /* <DEDUP_REMOVED lines=144> */
	.type		mrg32k3aM2Seq,@object
	.size		mrg32k3aM2Seq,(precalc_xorwow_matrix - mrg32k3aM2Seq)
mrg32k3aM2Seq:
        /* <DEDUP_REMOVED lines=144> */
	.type		precalc_xorwow_matrix,@object
	.size		precalc_xorwow_matrix,(precalc_xorwow_offset_matrix - precalc_xorwow_matrix)
precalc_xorwow_matrix:
        /* <DEDUP_REMOVED lines=6400> */
	.type		precalc_xorwow_offset_matrix,@object
	.size		precalc_xorwow_offset_matrix,(.L_1 - precalc_xorwow_offset_matrix)
precalc_xorwow_offset_matrix:
        /* <DEDUP_REMOVED lines=6400> */
.L_1:


//--------------------- .nv.shared.reserved.0     --------------------------
	.section	.nv.shared.reserved.0,"aw",@nobits
	.weak		__nv_reservedSMEM_offset_0_alias
	.size		__nv_reservedSMEM_offset_0_alias, 0, 64
	.other		__nv_reservedSMEM_offset_0_alias,@"STO_CUDA_RESERVED_SHARED STV_DEFAULT"
__nv_reservedSMEM_offset_0_alias:
	.zero		0
	.zero		64


//--------------------- .nv.constant0._Z3addPiS_S_ --------------------------
	.section	.nv.constant0._Z3addPiS_S_,"a",@progbits
	.sectionflags	@""
	.align	4
.nv.constant0._Z3addPiS_S_:
	.zero		920


//--------------------- SYMBOLS --------------------------

	.type		.nv.reservedSmem.offset0,@object
	.size		.nv.reservedSmem.offset0,0x4
